	.headerflags	@"EF_CUDA_TEXMODE_UNIFIED EF_CUDA_64BIT_ADDRESS EF_CUDA_ACCELERATORS EF_CUDA_SM90 EF_CUDA_VIRTUAL_SM(EF_CUDA_SM90)"
	.elftype	@"ET_EXEC"


//--------------------- .nv.info                  --------------------------
	.section	.nv.info,"",@"SHT_CUDA_INFO"
	.align	4


	//----- nvinfo : EIATTR_REGCOUNT
	.align		4
        /*0000*/ 	.byte	0x04, 0x2f
        /*0002*/ 	.short	(.L_3 - .L_2)
	.align		4
.L_2:
        /*0004*/ 	.word	index@(triton_poi_fused__native_batch_norm_legit_no_training_37)
        /*0008*/ 	.word	0x00000018


	//----- nvinfo : EIATTR_MIN_STACK_SIZE
	.align		4
.L_3:
        /*000c*/ 	.byte	0x04, 0x12
        /*000e*/ 	.short	(.L_5 - .L_4)
	.align		4
.L_4:
        /*0010*/ 	.word	index@(triton_poi_fused__native_batch_norm_legit_no_training_37)
        /*0014*/ 	.word	0x00000000


	//----- nvinfo : EIATTR_FRAME_SIZE
	.align		4
.L_5:
        /*0018*/ 	.byte	0x04, 0x11
        /*001a*/ 	.short	(.L_7 - .L_6)
	.align		4
.L_6:
        /*001c*/ 	.word	index@(triton_poi_fused__native_batch_norm_legit_no_training_37)
        /*0020*/ 	.word	0x00000000


	//----- nvinfo : EIATTR_MIN_STACK_SIZE
	.align		4
.L_7:
        /*0024*/ 	.byte	0x04, 0x12
        /*0026*/ 	.short	(.L_9 - .L_8)
	.align		4
.L_8:
        /*0028*/ 	.word	index@(triton_poi_fused__native_batch_norm_legit_no_training_37)
        /*002c*/ 	.word	0x00000000
.L_9:


//--------------------- .nv.info.triton_poi_fused__native_batch_norm_legit_no_training_37 --------------------------
	.section	.nv.info.triton_poi_fused__native_batch_norm_legit_no_training_37,"",@"SHT_CUDA_INFO"
	.sectionflags	@""
	.align	4


	//----- nvinfo : EIATTR_CUDA_API_VERSION
	.align		4
        /*0000*/ 	.byte	0x04, 0x37
        /*0002*/ 	.short	(.L_11 - .L_10)
.L_10:
        /*0004*/ 	.word	0x0000007c


	//----- nvinfo : EIATTR_KPARAM_INFO
	.align		4
.L_11:
        /*0008*/ 	.byte	0x04, 0x17
        /*000a*/ 	.short	(.L_13 - .L_12)
.L_12:
        /*000c*/ 	.word	0x00000000
        /*0010*/ 	.short	0x0006
        /*0012*/ 	.short	0x0030
        /*0014*/ 	.byte	0x00, 0xf0, 0x11, 0x00


	//----- nvinfo : EIATTR_KPARAM_INFO
	.align		4
.L_13:
        /*0018*/ 	.byte	0x04, 0x17
        /*001a*/ 	.short	(.L_15 - .L_14)
.L_14:
        /*001c*/ 	.word	0x00000000
        /*0020*/ 	.short	0x0005
        /*0022*/ 	.short	0x0028
        /*0024*/ 	.byte	0x00, 0xf4, 0x21, 0x00


	//----- nvinfo : EIATTR_KPARAM_INFO
	.align		4
.L_15:
        /*0028*/ 	.byte	0x04, 0x17
        /*002a*/ 	.short	(.L_17 - .L_16)
.L_16:
        /*002c*/ 	.word	0x00000000
        /*0030*/ 	.short	0x0004
        /*0032*/ 	.short	0x0020
        /*0034*/ 	.byte	0x00, 0xf4, 0x21, 0x00


	//----- nvinfo : EIATTR_KPARAM_INFO
	.align		4
.L_17:
        /*0038*/ 	.byte	0x04, 0x17
        /*003a*/ 	.short	(.L_19 - .L_18)
.L_18:
        /*003c*/ 	.word	0x00000000
        /*0040*/ 	.short	0x0003
        /*0042*/ 	.short	0x0018
        /*0044*/ 	.byte	0x00, 0xf4, 0x21, 0x00


	//----- nvinfo : EIATTR_KPARAM_INFO
	.align		4
.L_19:
        /*0048*/ 	.byte	0x04, 0x17
        /*004a*/ 	.short	(.L_21 - .L_20)
.L_20:
        /*004c*/ 	.word	0x00000000
        /*0050*/ 	.short	0x0002
        /*0052*/ 	.short	0x0010
        /*0054*/ 	.byte	0x00, 0xf4, 0x21, 0x00


	//----- nvinfo : EIATTR_KPARAM_INFO
	.align		4
.L_21:
        /*0058*/ 	.byte	0x04, 0x17
        /*005a*/ 	.short	(.L_23 - .L_22)
.L_22:
        /*005c*/ 	.word	0x00000000
        /*0060*/ 	.short	0x0001
        /*0062*/ 	.short	0x0008
        /*0064*/ 	.byte	0x00, 0xf4, 0x21, 0x00


	//----- nvinfo : EIATTR_KPARAM_INFO
	.align		4
.L_23:
        /*0068*/ 	.byte	0x04, 0x17
        /*006a*/ 	.short	(.L_25 - .L_24)
.L_24:
        /*006c*/ 	.word	0x00000000
        /*0070*/ 	.short	0x0000
        /*0072*/ 	.short	0x0000
        /*0074*/ 	.byte	0x00, 0xf4, 0x21, 0x00


	//----- nvinfo : EIATTR_SPARSE_MMA_MASK
	.align		4
.L_25:
        /*0078*/ 	.byte	0x03, 0x50
        /*007a*/ 	.short	0x0000


	//----- nvinfo : EIATTR_MAXREG_COUNT
	.align		4
        /*007c*/ 	.byte	0x03, 0x1b
        /*007e*/ 	.short	0x00ff


	//----- nvinfo : EIATTR_EXIT_INSTR_OFFSETS
	.align		4
        /*0080*/ 	.byte	0x04, 0x1c
        /*0082*/ 	.short	(.L_27 - .L_26)


	//   ....[0]....
.L_26:
        /*0084*/ 	.word	0x000003e0


	//   ....[1]....
        /*0088*/ 	.word	0x00000400


	//----- nvinfo : EIATTR_REQNTID
	.align		4
.L_27:
        /*008c*/ 	.byte	0x04, 0x10
        /*008e*/ 	.short	(.L_29 - .L_28)
.L_28:
        /*0090*/ 	.word	0x00000080
        /*0094*/ 	.word	0x00000001
        /*0098*/ 	.word	0x00000001


	//----- nvinfo : EIATTR_CBANK_PARAM_SIZE
	.align		4
.L_29:
        /*009c*/ 	.byte	0x03, 0x19
        /*009e*/ 	.short	0x0034


	//----- nvinfo : EIATTR_PARAM_CBANK
	.align		4
        /*00a0*/ 	.byte	0x04, 0x0a
        /*00a2*/ 	.short	(.L_31 - .L_30)
	.align		4
.L_30:
        /*00a4*/ 	.word	index@(.nv.constant0.triton_poi_fused__native_batch_norm_legit_no_training_37)
        /*00a8*/ 	.short	0x0210
        /*00aa*/ 	.short	0x0034


	//----- nvinfo : EIATTR_SW_WAR
	.align		4
.L_31:
        /*00ac*/ 	.byte	0x04, 0x36
        /*00ae*/ 	.short	(.L_33 - .L_32)
.L_32:
        /*00b0*/ 	.word	0x00000008
.L_33:


//--------------------- .nv.callgraph             --------------------------
	.section	.nv.callgraph,"",@"SHT_CUDA_CALLGRAPH"
	.align	4
	.sectionentsize	8
	.align		4
        /*0000*/ 	.word	0x00000000
	.align		4
        /*0004*/ 	.word	0xffffffff
	.align		4
        /*0008*/ 	.word	0x00000000
	.align		4
        /*000c*/ 	.word	0xfffffffe
	.align		4
        /*0010*/ 	.word	0x00000000
	.align		4
        /*0014*/ 	.word	0xfffffffd
	.align		4
        /*0018*/ 	.word	0x00000000
	.align		4
        /*001c*/ 	.word	0xfffffffc


//--------------------- .nv.constant4             --------------------------
	.section	.nv.constant4,"a",@progbits
	.align	8
	.align		8
.nv.constant4:
        /*0000*/ 	.dword	_$_str
	.align		8
        /*0008*/ 	.dword	_$_str_$_2


//--------------------- .text.triton_poi_fused__native_batch_norm_legit_no_training_37 --------------------------
	.section	.text.triton_poi_fused__native_batch_norm_legit_no_training_37,"ax",@progbits
	.align	128
        .global         triton_poi_fused__native_batch_norm_legit_no_training_37
        .type           triton_poi_fused__native_batch_norm_legit_no_training_37,@function
        .size           triton_poi_fused__native_batch_norm_legit_no_training_37,(.L_x_1 - triton_poi_fused__native_batch_norm_legit_no_training_37)
        .other          triton_poi_fused__native_batch_norm_legit_no_training_37,@"STO_CUDA_ENTRY STV_DEFAULT"
triton_poi_fused__native_batch_norm_legit_no_training_37:
.text.triton_poi_fused__native_batch_norm_legit_no_training_37:
[----:B------:R-:W0:Y:S01]  /*0000*/  LDC R1, c[0x0][0x28] ;  /* 0x00000a00ff017b82 */ /* 0x000e220000000800 */
[----:B------:R-:W1:Y:S01]  /*0010*/  S2R R0, SR_TID.X ;  /* 0x0000000000007919 */ /* 0x000e620000002100 */
[----:B------:R-:W-:-:S06]  /*0020*/  HFMA2.MMA R2, -RZ, RZ, 0, 0 ;  /* 0x00000000ff027435 */ /* 0x000fcc00000001ff */
[----:B------:R-:W2:Y:S01]  /*0030*/  LDC.64 R10, c[0x0][0x220] ;  /* 0x00008800ff0a7b82 */ /* 0x000ea20000000a00 */
[----:B------:R-:W-:Y:S01]  /*0040*/  ULDC.64 UR4, c[0x0][0x208] ;  /* 0x0000820000047ab9 */ /* 0x000fe20000000a00 */
[----:B------:R-:W3:Y:S06]  /*0050*/  S2R R3, SR_CTAID.X ;  /* 0x0000000000037919 */ /* 0x000eec0000002500 */
[----:B------:R-:W4:Y:S08]  /*0060*/  LDC.64 R14, c[0x0][0x210] ;  /* 0x00008400ff0e7b82 */ /* 0x000f300000000a00 */
[----:B------:R-:W5:Y:S08]  /*0070*/  LDC.64 R16, c[0x0][0x218] ;  /* 0x00008600ff107b82 */ /* 0x000f700000000a00 */
[----:B------:R-:W5:Y:S01]  /*0080*/  LDC.64 R18, c[0x0][0x228] ;  /* 0x00008a00ff127b82 */ /* 0x000f620000000a00 */
[----:B-1----:R-:W-:-:S07]  /*0090*/  SHF.L.U32 R0, R0, 0x1, RZ ;  /* 0x0000000100007819 */ /* 0x002fce00000006ff */
[----:B------:R-:W1:Y:S01]  /*00a0*/  LDC.64 R20, c[0x0][0x230] ;  /* 0x00008c00ff147b82 */ /* 0x000e620000000a00 */
[----:B------:R-:W-:-:S04]  /*00b0*/  LOP3.LUT R0, R0, 0xfe, RZ, 0xc0, !PT ;  /* 0x000000fe00007812 */ /* 0x000fc800078ec0ff */
[----:B---3--:R-:W-:-:S04]  /*00c0*/  LEA R3, R3, R0, 0x8 ;  /* 0x0000000003037211 */ /* 0x008fc800078e40ff */
[C---:B------:R-:W-:Y:S01]  /*00d0*/  ISETP.GE.AND P4, PT, R3.reuse, 0xe00, PT ;  /* 0x00000e000300780c */ /* 0x040fe20003f86270 */
[----:B------:R-:W-:-:S05]  /*00e0*/  IMAD.HI R0, R3, -0x6db6db6d, R2 ;  /* 0x9249249303007827 */ /* 0x000fca00078e0202 */
[----:B------:R-:W-:-:S04]  /*00f0*/  SHF.R.U32.HI R5, RZ, 0x1f, R0 ;  /* 0x0000001fff057819 */ /* 0x000fc80000011600 */
[----:B------:R-:W-:-:S05]  /*0100*/  LEA.HI.SX32 R5, R0, R5, 0x1b ;  /* 0x0000000500057211 */ /* 0x000fca00078fdaff */
[----:B------:R-:W-:Y:S01]  /*0110*/  IMAD R13, R5, -0x38, R3 ;  /* 0xffffffc8050d7824 */ /* 0x000fe200078e0203 */
[----:B------:R-:W-:-:S03]  /*0120*/  CS2R R4, SRZ ;  /* 0x0000000000047805 */ /* 0x000fc6000001ff00 */
[----:B--2---:R-:W-:-:S05]  /*0130*/  IMAD.WIDE R10, R13, 0x4, R10 ;  /* 0x000000040d0a7825 */ /* 0x004fca00078e020a */
[----:B------:R2:W3:Y:S01]  /*0140*/  @!P4 LDG.E.EL.64 R4, desc[UR4][R10.64] ;  /* 0x000000040a04c981 */ /* 0x0004e2000c2e1b00 */
[----:B------:R-:W-:Y:S02]  /*0150*/  CS2R R6, SRZ ;  /* 0x0000000000067805 */ /* 0x000fe4000001ff00 */
[----:B------:R-:W-:Y:S01]  /*0160*/  CS2R R8, SRZ ;  /* 0x0000000000087805 */ /* 0x000fe2000001ff00 */
[----:B----4-:R-:W-:-:S04]  /*0170*/  IMAD.WIDE R14, R3, 0x4, R14 ;  /* 0x00000004030e7825 */ /* 0x010fc800078e020e */
[C---:B-----5:R-:W-:Y:S01]  /*0180*/  IMAD.WIDE R16, R13.reuse, 0x4, R16 ;  /* 0x000000040d107825 */ /* 0x060fe200078e0210 */
[----:B------:R-:W4:Y:S01]  /*0190*/  @!P4 LDG.E.64 R6, desc[UR4][R14.64] ;  /* 0x000000040e06c981 */ /* 0x000f22000c1e1b00 */
[----:B--2---:R-:W-:Y:S02]  /*01a0*/  CS2R R10, SRZ ;  /* 0x00000000000a7805 */ /* 0x004fe4000001ff00 */
[C---:B0-----:R-:W-:Y:S01]  /*01b0*/  IMAD.WIDE R18, R13.reuse, 0x4, R18 ;  /* 0x000000040d127825 */ /* 0x041fe200078e0212 */
[----:B------:R0:W4:Y:S03]  /*01c0*/  @!P4 LDG.E.EL.64 R8, desc[UR4][R16.64] ;  /* 0x000000041008c981 */ /* 0x000126000c2e1b00 */
[----:B-1----:R-:W-:Y:S01]  /*01d0*/  IMAD.WIDE R20, R13, 0x4, R20 ;  /* 0x000000040d147825 */ /* 0x002fe200078e0214 */
[----:B------:R-:W-:-:S04]  /*01e0*/  CS2R R12, SRZ ;  /* 0x00000000000c7805 */ /* 0x000fc8000001ff00 */
[----:B------:R-:W2:Y:S04]  /*01f0*/  @!P4 LDG.E.EL.64 R10, desc[UR4][R20.64] ;  /* 0x00000004140ac981 */ /* 0x000ea8000c2e1b00 */
[----:B------:R-:W2:Y:S01]  /*0200*/  @!P4 LDG.E.EL.64 R12, desc[UR4][R18.64] ;  /* 0x00000004120cc981 */ /* 0x000ea2000c2e1b00 */
[----:B0-----:R-:W-:Y:S01]  /*0210*/  MOV R17, 0x3e800000 ;  /* 0x3e80000000117802 */ /* 0x001fe20000000f00 */
[----:B---3--:R-:W-:Y:S01]  /*0220*/  FADD R4, R4, 9.9999997473787516356e-06 ;  /* 0x3727c5ac04047421 */ /* 0x008fe20000000000 */
[----:B------:R-:W-:-:S03]  /*0230*/  FADD R0, R5, 9.9999997473787516356e-06 ;  /* 0x3727c5ac05007421 */ /* 0x000fc60000000000 */
[----:B------:R0:W1:Y:S08]  /*0240*/  MUFU.SQRT R2, R4 ;  /* 0x0000000400027308 */ /* 0x0000700000002000 */
[----:B------:R-:W3:Y:S01]  /*0250*/  MUFU.SQRT R14, R0 ;  /* 0x00000000000e7308 */ /* 0x000ee20000002000 */
[----:B0-----:R-:W0:Y:S01]  /*0260*/  LDC.64 R4, c[0x0][0x238] ;  /* 0x00008e00ff047b82 */ /* 0x001e220000000a00 */
[----:B-1----:R-:W-:-:S02]  /*0270*/  FSETP.GT.AND P0, PT, R2, 8.50705917302346158658e+37, PT ;  /* 0x7e8000000200780b */ /* 0x002fc40003f04000 */
[----:B------:R-:W-:Y:S02]  /*0280*/  FSETP.GEU.AND P2, PT, R2, 1.175494350822287508e-38, PT ;  /* 0x008000000200780b */ /* 0x000fe40003f4e000 */
[C---:B---3--:R-:W-:Y:S02]  /*0290*/  FSETP.GT.AND P1, PT, R14.reuse, 8.50705917302346158658e+37, PT ;  /* 0x7e8000000e00780b */ /* 0x048fe40003f24000 */
[----:B------:R-:W-:-:S07]  /*02a0*/  FSETP.GEU.AND P3, PT, R14, 1.175494350822287508e-38, PT ;  /* 0x008000000e00780b */ /* 0x000fce0003f6e000 */
[----:B------:R-:W-:-:S04]  /*02b0*/  @P0 FMUL R2, R2, 0.25 ;  /* 0x3e80000002020820 */ /* 0x000fc80000400000 */
[----:B------:R-:W-:Y:S01]  /*02c0*/  @!P2 FMUL R2, R2, 16777216 ;  /* 0x4b8000000202a820 */ /* 0x000fe20000400000 */
[----:B------:R-:W-:-:S04]  /*02d0*/  @P1 FMUL R14, R14, 0.25 ;  /* 0x3e8000000e0e1820 */ /* 0x000fc80000400000 */
[----:B------:R-:W-:Y:S01]  /*02e0*/  @!P3 FMUL R14, R14, 16777216 ;  /* 0x4b8000000e0eb820 */ /* 0x000fe20000400000 */
[----:B------:R-:W1:Y:S01]  /*02f0*/  MUFU.RCP R2, R2 ;  /* 0x0000000200027308 */ /* 0x000e620000001000 */
[----:B------:R-:W-:-:S07]  /*0300*/  FSEL R15, R17, 1, P0 ;  /* 0x3f800000110f7808 */ /* 0x000fce0000000000 */
[----:B------:R-:W3:Y:S01]  /*0310*/  MUFU.RCP R14, R14 ;  /* 0x0000000e000e7308 */ /* 0x000ee20000001000 */
[----:B------:R-:W-:Y:S01]  /*0320*/  FSEL R17, R17, 1, P1 ;  /* 0x3f80000011117808 */ /* 0x000fe20000800000 */
[----:B------:R-:W-:-:S04]  /*0330*/  @!P2 FMUL R15, R15, 16777216 ;  /* 0x4b8000000f0fa820 */ /* 0x000fc80000400000 */
[----:B------:R-:W-:Y:S01]  /*0340*/  @!P3 FMUL R17, R17, 16777216 ;  /* 0x4b8000001111b820 */ /* 0x000fe20000400000 */
[----:B----4-:R-:W-:Y:S01]  /*0350*/  FADD R7, -R9, R7 ;  /* 0x0000000709077221 */ /* 0x010fe20000000100 */
[----:B------:R-:W-:Y:S01]  /*0360*/  FADD R6, -R8, R6 ;  /* 0x0000000608067221 */ /* 0x000fe20000000100 */
[----:B-1----:R-:W-:Y:S01]  /*0370*/  FMUL R15, R2, R15 ;  /* 0x0000000f020f7220 */ /* 0x002fe20000400000 */
[----:B---3--:R-:W-:-:S03]  /*0380*/  FMUL R0, R14, R17 ;  /* 0x000000110e007220 */ /* 0x008fc60000400000 */
[----:B------:R-:W-:Y:S01]  /*0390*/  FMUL R15, R6, R15 ;  /* 0x0000000f060f7220 */ /* 0x000fe20000400000 */
[----:B------:R-:W-:Y:S01]  /*03a0*/  FMUL R0, R7, R0 ;  /* 0x0000000007007220 */ /* 0x000fe20000400000 */
[----:B0-----:R-:W-:-:S04]  /*03b0*/  IMAD.WIDE R4, R3, 0x4, R4 ;  /* 0x0000000403047825 */ /* 0x001fc800078e0204 */
[----:B--2---:R-:W-:Y:S01]  /*03c0*/  FFMA R10, R15, R12, R10 ;  /* 0x0000000c0f0a7223 */ /* 0x004fe2000000000a */
[----:B------:R-:W-:Y:S01]  /*03d0*/  FFMA R11, R0, R13, R11 ;  /* 0x0000000d000b7223 */ /* 0x000fe2000000000b */
[----:B------:R-:W-:Y:S06]  /*03e0*/  @P4 EXIT ;  /* 0x000000000000494d */ /* 0x000fec0003800000 */
[----:B------:R-:W-:Y:S01]  /*03f0*/  STG.E.64 desc[UR4][R4.64], R10 ;  /* 0x0000000a04007986 */ /* 0x000fe2000c101b04 */
[----:B------:R-:W-:Y:S05]  /*0400*/  EXIT ;  /* 0x000000000000794d */ /* 0x000fea0003800000 */
.L_x_0:
[----:B------:R-:W-:-:S00]  /*0410*/  BRA `(.L_x_0) ;  /* 0xfffffffc00fc7947 */ /* 0x000fc0000383ffff */
[----:B------:R-:W-:-:S00]  /*0420*/  NOP ;  /* 0x0000000000007918 */ /* 0x000fc00000000000 */
        /* <DEDUP_REMOVED lines=13> */
.L_x_1:


//--------------------- .nv.global.init           --------------------------
	.section	.nv.global.init,"aw",@progbits
.nv.global.init:
	.type		_$_str,@object
	.size		_$_str,(_$_str_$_2 - _$_str)
_$_str:
        /*0000*/ 	.byte	0x5f, 0x5f, 0x43, 0x55, 0x44, 0x41, 0x5f, 0x46, 0x54, 0x5a, 0x00
	.type		_$_str_$_2,@object
	.size		_$_str_$_2,(.L_1 - _$_str_$_2)
_$_str_$_2:
        /*000b*/ 	.byte	0x5f, 0x5f, 0x43, 0x55, 0x44, 0x41, 0x5f, 0x50, 0x52, 0x45, 0x43, 0x5f, 0x53, 0x51, 0x52, 0x54
        /*001b*/ 	.byte	0x00
.L_1:


//--------------------- .nv.constant0.triton_poi_fused__native_batch_norm_legit_no_training_37 --------------------------
	.section	.nv.constant0.triton_poi_fused__native_batch_norm_legit_no_training_37,"a",@progbits
	.sectionflags	@""
	.align	4
.nv.constant0.triton_poi_fused__native_batch_norm_legit_no_training_37:
	.zero		580
